	.headerflags	@"EF_CUDA_TEXMODE_UNIFIED EF_CUDA_64BIT_ADDRESS EF_CUDA_ACCELERATORS EF_CUDA_SM90 EF_CUDA_VIRTUAL_SM(EF_CUDA_SM90)"
	.elftype	@"ET_EXEC"


//--------------------- .nv.info                  --------------------------
	.section	.nv.info,"",@"SHT_CUDA_INFO"
	.align	4


	//----- nvinfo : EIATTR_REGCOUNT
	.align		4
        /*0000*/ 	.byte	0x04, 0x2f
        /*0002*/ 	.short	(.L_1 - .L_0)
	.align		4
.L_0:
        /*0004*/ 	.word	index@(triton_poi_fused__to_copy_add_arange_clamp_mul_sub_35)
        /*0008*/ 	.word	0x0000000a


	//----- nvinfo : EIATTR_MIN_STACK_SIZE
	.align		4
.L_1:
        /*000c*/ 	.byte	0x04, 0x12
        /*000e*/ 	.short	(.L_3 - .L_2)
	.align		4
.L_2:
        /*0010*/ 	.word	index@(triton_poi_fused__to_copy_add_arange_clamp_mul_sub_35)
        /*0014*/ 	.word	0x00000000


	//----- nvinfo : EIATTR_FRAME_SIZE
	.align		4
.L_3:
        /*0018*/ 	.byte	0x04, 0x11
        /*001a*/ 	.short	(.L_5 - .L_4)
	.align		4
.L_4:
        /*001c*/ 	.word	index@(triton_poi_fused__to_copy_add_arange_clamp_mul_sub_35)
        /*0020*/ 	.word	0x00000000


	//----- nvinfo : EIATTR_MIN_STACK_SIZE
	.align		4
.L_5:
        /*0024*/ 	.byte	0x04, 0x12
        /*0026*/ 	.short	(.L_7 - .L_6)
	.align		4
.L_6:
        /*0028*/ 	.word	index@(triton_poi_fused__to_copy_add_arange_clamp_mul_sub_35)
        /*002c*/ 	.word	0x00000000
.L_7:


//--------------------- .nv.info.triton_poi_fused__to_copy_add_arange_clamp_mul_sub_35 --------------------------
	.section	.nv.info.triton_poi_fused__to_copy_add_arange_clamp_mul_sub_35,"",@"SHT_CUDA_INFO"
	.sectionflags	@""
	.align	4


	//----- nvinfo : EIATTR_CUDA_API_VERSION
	.align		4
        /*0000*/ 	.byte	0x04, 0x37
        /*0002*/ 	.short	(.L_9 - .L_8)
.L_8:
        /*0004*/ 	.word	0x0000007c


	//----- nvinfo : EIATTR_KPARAM_INFO
	.align		4
.L_9:
        /*0008*/ 	.byte	0x04, 0x17
        /*000a*/ 	.short	(.L_11 - .L_10)
.L_10:
        /*000c*/ 	.word	0x00000000
        /*0010*/ 	.short	0x0001
        /*0012*/ 	.short	0x0008
        /*0014*/ 	.byte	0x00, 0xf0, 0x11, 0x00


	//----- nvinfo : EIATTR_KPARAM_INFO
	.align		4
.L_11:
        /*0018*/ 	.byte	0x04, 0x17
        /*001a*/ 	.short	(.L_13 - .L_12)
.L_12:
        /*001c*/ 	.word	0x00000000
        /*0020*/ 	.short	0x0000
        /*0022*/ 	.short	0x0000
        /*0024*/ 	.byte	0x00, 0xf4, 0x21, 0x00


	//----- nvinfo : EIATTR_SPARSE_MMA_MASK
	.align		4
.L_13:
        /*0028*/ 	.byte	0x03, 0x50
        /*002a*/ 	.short	0x0000


	//----- nvinfo : EIATTR_MAXREG_COUNT
	.align		4
        /*002c*/ 	.byte	0x03, 0x1b
        /*002e*/ 	.short	0x00ff


	//----- nvinfo : EIATTR_EXIT_INSTR_OFFSETS
	.align		4
        /*0030*/ 	.byte	0x04, 0x1c
        /*0032*/ 	.short	(.L_15 - .L_14)


	//   ....[0]....
.L_14:
        /*0034*/ 	.word	0x00000110


	//   ....[1]....
        /*0038*/ 	.word	0x00000140


	//----- nvinfo : EIATTR_REQNTID
	.align		4
.L_15:
        /*003c*/ 	.byte	0x04, 0x10
        /*003e*/ 	.short	(.L_17 - .L_16)
.L_16:
        /*0040*/ 	.word	0x00000020
        /*0044*/ 	.word	0x00000001
        /*0048*/ 	.word	0x00000001


	//----- nvinfo : EIATTR_CBANK_PARAM_SIZE
	.align		4
.L_17:
        /*004c*/ 	.byte	0x03, 0x19
        /*004e*/ 	.short	0x000c


	//----- nvinfo : EIATTR_PARAM_CBANK
	.align		4
        /*0050*/ 	.byte	0x04, 0x0a
        /*0052*/ 	.short	(.L_19 - .L_18)
	.align		4
.L_18:
        /*0054*/ 	.word	index@(.nv.constant0.triton_poi_fused__to_copy_add_arange_clamp_mul_sub_35)
        /*0058*/ 	.short	0x0210
        /*005a*/ 	.short	0x000c


	//----- nvinfo : EIATTR_SW_WAR
	.align		4
.L_19:
        /*005c*/ 	.byte	0x04, 0x36
        /*005e*/ 	.short	(.L_21 - .L_20)
.L_20:
        /*0060*/ 	.word	0x00000008
.L_21:


//--------------------- .nv.callgraph             --------------------------
	.section	.nv.callgraph,"",@"SHT_CUDA_CALLGRAPH"
	.align	4
	.sectionentsize	8
	.align		4
        /*0000*/ 	.word	0x00000000
	.align		4
        /*0004*/ 	.word	0xffffffff
	.align		4
        /*0008*/ 	.word	0x00000000
	.align		4
        /*000c*/ 	.word	0xfffffffe
	.align		4
        /*0010*/ 	.word	0x00000000
	.align		4
        /*0014*/ 	.word	0xfffffffd
	.align		4
        /*0018*/ 	.word	0x00000000
	.align		4
        /*001c*/ 	.word	0xfffffffc


//--------------------- .text.triton_poi_fused__to_copy_add_arange_clamp_mul_sub_35 --------------------------
	.section	.text.triton_poi_fused__to_copy_add_arange_clamp_mul_sub_35,"ax",@progbits
	.align	128
        .global         triton_poi_fused__to_copy_add_arange_clamp_mul_sub_35
        .type           triton_poi_fused__to_copy_add_arange_clamp_mul_sub_35,@function
        .size           triton_poi_fused__to_copy_add_arange_clamp_mul_sub_35,(.L_x_1 - triton_poi_fused__to_copy_add_arange_clamp_mul_sub_35)
        .other          triton_poi_fused__to_copy_add_arange_clamp_mul_sub_35,@"STO_CUDA_ENTRY STV_DEFAULT"
triton_poi_fused__to_copy_add_arange_clamp_mul_sub_35:
.text.triton_poi_fused__to_copy_add_arange_clamp_mul_sub_35:
[----:B------:R-:W0:Y:S02]  /*0000*/  LDC R1, c[0x0][0x28] ;  /* 0x00000a00ff017b82 */ /* 0x000e240000000800 */
[----:B------:R-:W1:Y:S01]  /*0010*/  S2R R6, SR_TID.X ;  /* 0x0000000000067919 */ /* 0x000e620000002100 */
[----:B------:R-:W-:Y:S01]  /*0020*/  IMAD.MOV.U32 R3, RZ, RZ, 0x3e000000 ;  /* 0x3e000000ff037424 */ /* 0x000fe200078e00ff */
[----:B------:R-:W2:Y:S01]  /*0030*/  S2R R5, SR_CTAID.X ;  /* 0x0000000000057919 */ /* 0x000ea20000002500 */
[C---:B-1----:R-:W-:Y:S02]  /*0040*/  LOP3.LUT R0, R6.reuse, 0xf, RZ, 0xc0, !PT ;  /* 0x0000000f06007812 */ /* 0x042fe400078ec0ff */
[----:B------:R-:W-:-:S03]  /*0050*/  LOP3.LUT P0, RZ, R6, 0x10, RZ, 0xc0, !PT ;  /* 0x0000001006ff7812 */ /* 0x000fc6000780c0ff */
[----:B--2---:R-:W-:-:S05]  /*0060*/  IMAD R5, R5, 0x10, R0 ;  /* 0x0000001005057824 */ /* 0x004fca00078e0200 */
[----:B------:R-:W-:Y:S02]  /*0070*/  I2FP.F32.S32 R0, R5 ;  /* 0x0000000500007245 */ /* 0x000fe40000201400 */
[----:B------:R-:W-:-:S03]  /*0080*/  ISETP.LT.AND P0, PT, R5, 0x10, !P0 ;  /* 0x000000100500780c */ /* 0x000fc60004701270 */
[----:B------:R-:W-:-:S04]  /*0090*/  FADD R0, R0, 0.5 ;  /* 0x3f00000000007421 */ /* 0x000fc80000000000 */
[----:B------:R-:W-:Y:S02]  /*00a0*/  FFMA R0, R0, R3, -0.5 ;  /* 0xbf00000000007423 */ /* 0x000fe40000000003 */
[----:B------:R-:W1:Y:S03]  /*00b0*/  LDC.64 R2, c[0x0][0x210] ;  /* 0x00008400ff027b82 */ /* 0x000e660000000a00 */
[----:B------:R-:W-:-:S04]  /*00c0*/  FMNMX R0, RZ, R0, !PT ;  /* 0x00000000ff007209 */ /* 0x000fc80007800000 */
[----:B------:R-:W2:Y:S02]  /*00d0*/  F2I.TRUNC.NTZ R4, R0 ;  /* 0x0000000000047305 */ /* 0x000ea4000020f100 */
[----:B--2---:R-:W-:Y:S01]  /*00e0*/  I2FP.F32.S32 R7, R4 ;  /* 0x0000000400077245 */ /* 0x004fe20000201400 */
[----:B-1----:R-:W-:-:S04]  /*00f0*/  IMAD.WIDE R2, R5, 0x4, R2 ;  /* 0x0000000405027825 */ /* 0x002fc800078e0202 */
[----:B------:R-:W-:Y:S01]  /*0100*/  FADD.SAT R7, R0, -R7 ;  /* 0x8000000700077221 */ /* 0x000fe20000002000 */
[----:B------:R-:W-:Y:S06]  /*0110*/  @!P0 EXIT ;  /* 0x000000000000894d */ /* 0x000fec0003800000 */
[----:B------:R-:W-:Y:S02]  /*0120*/  ULDC.64 UR4, c[0x0][0x208] ;  /* 0x0000820000047ab9 */ /* 0x000fe40000000a00 */
[----:B------:R-:W-:Y:S01]  /*0130*/  STG.E desc[UR4][R2.64], R7 ;  /* 0x0000000702007986 */ /* 0x000fe2000c101904 */
[----:B------:R-:W-:Y:S05]  /*0140*/  EXIT ;  /* 0x000000000000794d */ /* 0x000fea0003800000 */
.L_x_0:
[----:B------:R-:W-:-:S00]  /*0150*/  BRA `(.L_x_0) ;  /* 0xfffffffc00fc7947 */ /* 0x000fc0000383ffff */
[----:B------:R-:W-:-:S00]  /*0160*/  NOP ;  /* 0x0000000000007918 */ /* 0x000fc00000000000 */
        /* <DEDUP_REMOVED lines=9> */
.L_x_1:


//--------------------- .nv.constant0.triton_poi_fused__to_copy_add_arange_clamp_mul_sub_35 --------------------------
	.section	.nv.constant0.triton_poi_fused__to_copy_add_arange_clamp_mul_sub_35,"a",@progbits
	.sectionflags	@""
	.align	4
.nv.constant0.triton_poi_fused__to_copy_add_arange_clamp_mul_sub_35:
	.zero		540
